	.headerflags	@"EF_CUDA_TEXMODE_UNIFIED EF_CUDA_64BIT_ADDRESS EF_CUDA_ACCELERATORS EF_CUDA_SM90 EF_CUDA_VIRTUAL_SM(EF_CUDA_SM90)"
	.elftype	@"ET_EXEC"


//--------------------- .nv.info                  --------------------------
	.section	.nv.info,"",@"SHT_CUDA_INFO"
	.align	4


	//----- nvinfo : EIATTR_REGCOUNT
	.align		4
        /*0000*/ 	.byte	0x04, 0x2f
        /*0002*/ 	.short	(.L_3 - .L_2)
	.align		4
.L_2:
        /*0004*/ 	.word	index@(triton_poi_fused__native_batch_norm_legit_no_training_add_relu_17)
        /*0008*/ 	.word	0x00000026


	//----- nvinfo : EIATTR_MIN_STACK_SIZE
	.align		4
.L_3:
        /*000c*/ 	.byte	0x04, 0x12
        /*000e*/ 	.short	(.L_5 - .L_4)
	.align		4
.L_4:
        /*0010*/ 	.word	index@(triton_poi_fused__native_batch_norm_legit_no_training_add_relu_17)
        /*0014*/ 	.word	0x00000000


	//----- nvinfo : EIATTR_FRAME_SIZE
	.align		4
.L_5:
        /*0018*/ 	.byte	0x04, 0x11
        /*001a*/ 	.short	(.L_7 - .L_6)
	.align		4
.L_6:
        /*001c*/ 	.word	index@(triton_poi_fused__native_batch_norm_legit_no_training_add_relu_17)
        /*0020*/ 	.word	0x00000000


	//----- nvinfo : EIATTR_MIN_STACK_SIZE
	.align		4
.L_7:
        /*0024*/ 	.byte	0x04, 0x12
        /*0026*/ 	.short	(.L_9 - .L_8)
	.align		4
.L_8:
        /*0028*/ 	.word	index@(triton_poi_fused__native_batch_norm_legit_no_training_add_relu_17)
        /*002c*/ 	.word	0x00000000
.L_9:


//--------------------- .nv.info.triton_poi_fused__native_batch_norm_legit_no_training_add_relu_17 --------------------------
	.section	.nv.info.triton_poi_fused__native_batch_norm_legit_no_training_add_relu_17,"",@"SHT_CUDA_INFO"
	.sectionflags	@""
	.align	4


	//----- nvinfo : EIATTR_CUDA_API_VERSION
	.align		4
        /*0000*/ 	.byte	0x04, 0x37
        /*0002*/ 	.short	(.L_11 - .L_10)
.L_10:
        /*0004*/ 	.word	0x0000007c


	//----- nvinfo : EIATTR_KPARAM_INFO
	.align		4
.L_11:
        /*0008*/ 	.byte	0x04, 0x17
        /*000a*/ 	.short	(.L_13 - .L_12)
.L_12:
        /*000c*/ 	.word	0x00000000
        /*0010*/ 	.short	0x000b
        /*0012*/ 	.short	0x0058
        /*0014*/ 	.byte	0x00, 0xf0, 0x11, 0x00


	//----- nvinfo : EIATTR_KPARAM_INFO
	.align		4
.L_13:
        /*0018*/ 	.byte	0x04, 0x17
        /*001a*/ 	.short	(.L_15 - .L_14)
.L_14:
        /*001c*/ 	.word	0x00000000
        /*0020*/ 	.short	0x000a
        /*0022*/ 	.short	0x0050
        /*0024*/ 	.byte	0x00, 0xf4, 0x21, 0x00


	//----- nvinfo : EIATTR_KPARAM_INFO
	.align		4
.L_15:
        /*0028*/ 	.byte	0x04, 0x17
        /*002a*/ 	.short	(.L_17 - .L_16)
.L_16:
        /*002c*/ 	.word	0x00000000
        /*0030*/ 	.short	0x0009
        /*0032*/ 	.short	0x0048
        /*0034*/ 	.byte	0x00, 0xf4, 0x21, 0x00


	//----- nvinfo : EIATTR_KPARAM_INFO
	.align		4
.L_17:
        /*0038*/ 	.byte	0x04, 0x17
        /*003a*/ 	.short	(.L_19 - .L_18)
.L_18:
        /*003c*/ 	.word	0x00000000
        /*0040*/ 	.short	0x0008
        /*0042*/ 	.short	0x0040
        /*0044*/ 	.byte	0x00, 0xf4, 0x21, 0x00


	//----- nvinfo : EIATTR_KPARAM_INFO
	.align		4
.L_19:
        /*0048*/ 	.byte	0x04, 0x17
        /*004a*/ 	.short	(.L_21 - .L_20)
.L_20:
        /*004c*/ 	.word	0x00000000
        /*0050*/ 	.short	0x0007
        /*0052*/ 	.short	0x0038
        /*0054*/ 	.byte	0x00, 0xf4, 0x21, 0x00


	//----- nvinfo : EIATTR_KPARAM_INFO
	.align		4
.L_21:
        /*0058*/ 	.byte	0x04, 0x17
        /*005a*/ 	.short	(.L_23 - .L_22)
.L_22:
        /*005c*/ 	.word	0x00000000
        /*0060*/ 	.short	0x0006
        /*0062*/ 	.short	0x0030
        /*0064*/ 	.byte	0x00, 0xf4, 0x21, 0x00


	//----- nvinfo : EIATTR_KPARAM_INFO
	.align		4
.L_23:
        /*0068*/ 	.byte	0x04, 0x17
        /*006a*/ 	.short	(.L_25 - .L_24)
.L_24:
        /*006c*/ 	.word	0x00000000
        /*0070*/ 	.short	0x0005
        /*0072*/ 	.short	0x0028
        /*0074*/ 	.byte	0x00, 0xf4, 0x21, 0x00


	//----- nvinfo : EIATTR_KPARAM_INFO
	.align		4
.L_25:
        /*0078*/ 	.byte	0x04, 0x17
        /*007a*/ 	.short	(.L_27 - .L_26)
.L_26:
        /*007c*/ 	.word	0x00000000
        /*0080*/ 	.short	0x0004
        /*0082*/ 	.short	0x0020
        /*0084*/ 	.byte	0x00, 0xf4, 0x21, 0x00


	//----- nvinfo : EIATTR_KPARAM_INFO
	.align		4
.L_27:
        /*0088*/ 	.byte	0x04, 0x17
        /*008a*/ 	.short	(.L_29 - .L_28)
.L_28:
        /*008c*/ 	.word	0x00000000
        /*0090*/ 	.short	0x0003
        /*0092*/ 	.short	0x0018
        /*0094*/ 	.byte	0x00, 0xf4, 0x21, 0x00


	//----- nvinfo : EIATTR_KPARAM_INFO
	.align		4
.L_29:
        /*0098*/ 	.byte	0x04, 0x17
        /*009a*/ 	.short	(.L_31 - .L_30)
.L_30:
        /*009c*/ 	.word	0x00000000
        /*00a0*/ 	.short	0x0002
        /*00a2*/ 	.short	0x0010
        /*00a4*/ 	.byte	0x00, 0xf4, 0x21, 0x00


	//----- nvinfo : EIATTR_KPARAM_INFO
	.align		4
.L_31:
        /*00a8*/ 	.byte	0x04, 0x17
        /*00aa*/ 	.short	(.L_33 - .L_32)
.L_32:
        /*00ac*/ 	.word	0x00000000
        /*00b0*/ 	.short	0x0001
        /*00b2*/ 	.short	0x0008
        /*00b4*/ 	.byte	0x00, 0xf4, 0x21, 0x00


	//----- nvinfo : EIATTR_KPARAM_INFO
	.align		4
.L_33:
        /*00b8*/ 	.byte	0x04, 0x17
        /*00ba*/ 	.short	(.L_35 - .L_34)
.L_34:
        /*00bc*/ 	.word	0x00000000
        /*00c0*/ 	.short	0x0000
        /*00c2*/ 	.short	0x0000
        /*00c4*/ 	.byte	0x00, 0xf4, 0x21, 0x00


	//----- nvinfo : EIATTR_SPARSE_MMA_MASK
	.align		4
.L_35:
        /*00c8*/ 	.byte	0x03, 0x50
        /*00ca*/ 	.short	0x0000


	//----- nvinfo : EIATTR_MAXREG_COUNT
	.align		4
        /*00cc*/ 	.byte	0x03, 0x1b
        /*00ce*/ 	.short	0x00ff


	//----- nvinfo : EIATTR_EXIT_INSTR_OFFSETS
	.align		4
        /*00d0*/ 	.byte	0x04, 0x1c
        /*00d2*/ 	.short	(.L_37 - .L_36)


	//   ....[0]....
.L_36:
        /*00d4*/ 	.word	0x00000a20


	//----- nvinfo : EIATTR_REQNTID
	.align		4
.L_37:
        /*00d8*/ 	.byte	0x04, 0x10
        /*00da*/ 	.short	(.L_39 - .L_38)
.L_38:
        /*00dc*/ 	.word	0x00000080
        /*00e0*/ 	.word	0x00000001
        /*00e4*/ 	.word	0x00000001


	//----- nvinfo : EIATTR_CBANK_PARAM_SIZE
	.align		4
.L_39:
        /*00e8*/ 	.byte	0x03, 0x19
        /*00ea*/ 	.short	0x005c


	//----- nvinfo : EIATTR_PARAM_CBANK
	.align		4
        /*00ec*/ 	.byte	0x04, 0x0a
        /*00ee*/ 	.short	(.L_41 - .L_40)
	.align		4
.L_40:
        /*00f0*/ 	.word	index@(.nv.constant0.triton_poi_fused__native_batch_norm_legit_no_training_add_relu_17)
        /*00f4*/ 	.short	0x0210
        /*00f6*/ 	.short	0x005c


	//----- nvinfo : EIATTR_SW_WAR
	.align		4
.L_41:
        /*00f8*/ 	.byte	0x04, 0x36
        /*00fa*/ 	.short	(.L_43 - .L_42)
.L_42:
        /*00fc*/ 	.word	0x00000008
.L_43:


//--------------------- .nv.callgraph             --------------------------
	.section	.nv.callgraph,"",@"SHT_CUDA_CALLGRAPH"
	.align	4
	.sectionentsize	8
	.align		4
        /*0000*/ 	.word	0x00000000
	.align		4
        /*0004*/ 	.word	0xffffffff
	.align		4
        /*0008*/ 	.word	0x00000000
	.align		4
        /*000c*/ 	.word	0xfffffffe
	.align		4
        /*0010*/ 	.word	0x00000000
	.align		4
        /*0014*/ 	.word	0xfffffffd
	.align		4
        /*0018*/ 	.word	0x00000000
	.align		4
        /*001c*/ 	.word	0xfffffffc


//--------------------- .nv.constant4             --------------------------
	.section	.nv.constant4,"a",@progbits
	.align	8
	.align		8
.nv.constant4:
        /*0000*/ 	.dword	_$_str
	.align		8
        /*0008*/ 	.dword	_$_str_$_2


//--------------------- .text.triton_poi_fused__native_batch_norm_legit_no_training_add_relu_17 --------------------------
	.section	.text.triton_poi_fused__native_batch_norm_legit_no_training_add_relu_17,"ax",@progbits
	.align	128
        .global         triton_poi_fused__native_batch_norm_legit_no_training_add_relu_17
        .type           triton_poi_fused__native_batch_norm_legit_no_training_add_relu_17,@function
        .size           triton_poi_fused__native_batch_norm_legit_no_training_add_relu_17,(.L_x_1 - triton_poi_fused__native_batch_norm_legit_no_training_add_relu_17)
        .other          triton_poi_fused__native_batch_norm_legit_no_training_add_relu_17,@"STO_CUDA_ENTRY STV_DEFAULT"
triton_poi_fused__native_batch_norm_legit_no_training_add_relu_17:
.text.triton_poi_fused__native_batch_norm_legit_no_training_add_relu_17:
[----:B------:R-:W-:Y:S01]  /*0000*/  LDC R1, c[0x0][0x28] ;  /* 0x00000a00ff017b82 */ /* 0x000fe20000000800 */
[----:B------:R-:W1:Y:S07]  /*0010*/  S2R R0, SR_TID.X ;  /* 0x0000000000007919 */ /* 0x000e6e0000002100 */
[----:B------:R-:W2:Y:S01]  /*0020*/  LDC.64 R16, c[0x0][0x228] ;  /* 0x00008a00ff107b82 */ /* 0x000ea20000000a00 */
[----:B------:R-:W-:Y:S01]  /*0030*/  ULDC.64 UR4, c[0x0][0x208] ;  /* 0x0000820000047ab9 */ /* 0x000fe20000000a00 */
[----:B------:R-:W3:Y:S06]  /*0040*/  S2R R5, SR_CTAID.X ;  /* 0x0000000000057919 */ /* 0x000eec0000002500 */
[----:B------:R-:W4:Y:S08]  /*0050*/  LDC.64 R32, c[0x0][0x218] ;  /* 0x00008600ff207b82 */ /* 0x000f300000000a00 */
[----:B------:R-:W5:Y:S08]  /*0060*/  LDC.64 R28, c[0x0][0x220] ;  /* 0x00008800ff1c7b82 */ /* 0x000f700000000a00 */
[----:B------:R-:W5:Y:S01]  /*0070*/  LDC.64 R20, c[0x0][0x230] ;  /* 0x00008c00ff147b82 */ /* 0x000f620000000a00 */
[----:B-1----:R-:W-:-:S07]  /*0080*/  SHF.L.U32 R0, R0, 0x2, RZ ;  /* 0x0000000200007819 */ /* 0x002fce00000006ff */
[----:B------:R-:W1:Y:S01]  /*0090*/  LDC.64 R6, c[0x0][0x250] ;  /* 0x00009400ff067b82 */ /* 0x000e620000000a00 */
[----:B---3--:R-:W-:Y:S02]  /*00a0*/  SHF.R.S32.HI R3, RZ, 0x16, R5 ;  /* 0x00000016ff037819 */ /* 0x008fe40000011405 */
[----:B------:R-:W-:Y:S02]  /*00b0*/  LOP3.LUT R0, R0, 0x1fc, RZ, 0xc0, !PT ;  /* 0x000001fc00007812 */ /* 0x000fe400078ec0ff */
[----:B------:R-:W-:Y:S02]  /*00c0*/  SGXT R3, R3, 0x1 ;  /* 0x000000010303781a */ /* 0x000fe40000000200 */
[----:B------:R-:W-:Y:S02]  /*00d0*/  LEA R0, R5, R0, 0x9 ;  /* 0x0000000005007211 */ /* 0x000fe400078e48ff */
[----:B------:R-:W3:Y:S02]  /*00e0*/  LDC.64 R4, c[0x0][0x238] ;  /* 0x00008e00ff047b82 */ /* 0x000ee40000000a00 */
[----:B------:R-:W-:-:S04]  /*00f0*/  LEA.HI R3, R3, R0, RZ, 0x8 ;  /* 0x0000000003037211 */ /* 0x000fc800078f40ff */
[----:B------:R-:W-:-:S04]  /*0100*/  LOP3.LUT R3, R3, 0xffffff00, RZ, 0xc0, !PT ;  /* 0xffffff0003037812 */ /* 0x000fc800078ec0ff */
[----:B------:R-:W-:-:S05]  /*0110*/  IADD3 R2, R0, -R3, RZ ;  /* 0x8000000300027210 */ /* 0x000fca0007ffe0ff */
[----:B--2---:R-:W-:-:S06]  /*0120*/  IMAD.WIDE R16, R2, 0x4, R16 ;  /* 0x0000000402107825 */ /* 0x004fcc00078e0210 */
[----:B------:R-:W2:Y:S01]  /*0130*/  LDG.E.EL.128 R16, desc[UR4][R16.64] ;  /* 0x0000000410107981 */ /* 0x000ea2000c2e1d00 */
[----:B----4-:R-:W-:-:S04]  /*0140*/  IMAD.WIDE R32, R0, 0x4, R32 ;  /* 0x0000000400207825 */ /* 0x010fc800078e0220 */
[C---:B-----5:R-:W-:Y:S02]  /*0150*/  IMAD.WIDE R28, R2.reuse, 0x4, R28 ;  /* 0x00000004021c7825 */ /* 0x060fe400078e021c */
[----:B------:R-:W4:Y:S02]  /*0160*/  LDG.E.128 R32, desc[UR4][R32.64] ;  /* 0x0000000420207981 */ /* 0x000f24000c1e1d00 */
[C---:B0-----:R-:W-:Y:S02]  /*0170*/  IMAD.WIDE R20, R2.reuse, 0x4, R20 ;  /* 0x0000000402147825 */ /* 0x041fe400078e0214 */
[----:B------:R-:W4:Y:S02]  /*0180*/  LDG.E.EL.128 R28, desc[UR4][R28.64] ;  /* 0x000000041c1c7981 */ /* 0x000f24000c2e1d00 */
[----:B---3--:R-:W-:Y:S02]  /*0190*/  IMAD.WIDE R24, R2, 0x4, R4 ;  /* 0x0000000402187825 */ /* 0x008fe400078e0204 */
[----:B------:R-:W3:Y:S04]  /*01a0*/  LDG.E.EL.128 R20, desc[UR4][R20.64] ;  /* 0x0000000414147981 */ /* 0x000ee8000c2e1d00 */
[----:B------:R-:W3:Y:S01]  /*01b0*/  LDG.E.EL.128 R24, desc[UR4][R24.64] ;  /* 0x0000000418187981 */ /* 0x000ee2000c2e1d00 */
[----:B------:R-:W-:Y:S01]  /*01c0*/  HFMA2.MMA R3, -RZ, RZ, 1.625, 0 ;  /* 0x3e800000ff037435 */ /* 0x000fe200000001ff */
[----:B--2---:R-:W-:Y:S01]  /*01d0*/  FADD R16, R16, 9.9999997473787516356e-06 ;  /* 0x3727c5ac10107421 */ /* 0x004fe20000000000 */
[----:B------:R-:W-:Y:S01]  /*01e0*/  FADD R17, R17, 9.9999997473787516356e-06 ;  /* 0x3727c5ac11117421 */ /* 0x000fe20000000000 */
[----:B------:R-:W-:-:S02]  /*01f0*/  FADD R18, R18, 9.9999997473787516356e-06 ;  /* 0x3727c5ac12127421 */ /* 0x000fc40000000000 */
[----:B------:R-:W0:Y:S01]  /*0200*/  MUFU.SQRT R8, R16 ;  /* 0x0000001000087308 */ /* 0x000e220000002000 */
[----:B----4-:R-:W-:-:S07]  /*0210*/  FADD R28, R32, -R28 ;  /* 0x8000001c201c7221 */ /* 0x010fce0000000000 */
[----:B------:R-:W2:Y:S01]  /*0220*/  MUFU.SQRT R4, R17 ;  /* 0x0000001100047308 */ /* 0x000ea20000002000 */
[----:B0-----:R-:W-:-:S07]  /*0230*/  FSETP.GT.AND P0, PT, R8, 8.50705917302346158658e+37, PT ;  /* 0x7e8000000800780b */ /* 0x001fce0003f04000 */
[----:B------:R-:W0:Y:S01]  /*0240*/  MUFU.SQRT R10, R18 ;  /* 0x00000012000a7308 */ /* 0x000e220000002000 */
[----:B------:R-:W-:Y:S02]  /*0250*/  FSETP.GEU.AND P1, PT, R8, 1.175494350822287508e-38, PT ;  /* 0x008000000800780b */ /* 0x000fe40003f2e000 */
[----:B------:R-:W-:Y:S02]  /*0260*/  FSEL R12, R3, 1, P0 ;  /* 0x3f800000030c7808 */ /* 0x000fe40000000000 */
[----:B--2---:R-:W-:Y:S01]  /*0270*/  FSETP.GEU.AND P2, PT, R4, 1.175494350822287508e-38, PT ;  /* 0x008000000400780b */ /* 0x004fe20003f4e000 */
[----:B------:R-:W-:Y:S01]  /*0280*/  @P0 FMUL R8, R8, 0.25 ;  /* 0x3e80000008080820 */ /* 0x000fe20000400000 */
[----:B------:R-:W-:-:S07]  /*0290*/  FSETP.GT.AND P0, PT, R4, 8.50705917302346158658e+37, PT ;  /* 0x7e8000000400780b */ /* 0x000fce0003f04000 */
[----:B------:R-:W-:Y:S01]  /*02a0*/  @!P1 FMUL R12, R12, 16777216 ;  /* 0x4b8000000c0c9820 */ /* 0x000fe20000400000 */
[----:B------:R-:W-:Y:S01]  /*02b0*/  @!P1 FMUL R8, R8, 16777216 ;  /* 0x4b80000008089820 */ /* 0x000fe20000400000 */
[----:B0-----:R-:W-:-:S03]  /*02c0*/  FSETP.GT.AND P1, PT, R10, 8.50705917302346158658e+37, PT ;  /* 0x7e8000000a00780b */ /* 0x001fc60003f24000 */
[----:B------:R0:W2:Y:S01]  /*02d0*/  MUFU.RCP R5, R8 ;  /* 0x0000000800057308 */ /* 0x0000a20000001000 */
[----:B------:R-:W-:Y:S01]  /*02e0*/  FSETP.GEU.AND P3, PT, R10, 1.175494350822287508e-38, PT ;  /* 0x008000000a00780b */ /* 0x000fe20003f6e000 */
[----:B0-----:R-:W0:Y:S01]  /*02f0*/  LDC.64 R8, c[0x0][0x248] ;  /* 0x00009200ff087b82 */ /* 0x001e220000000a00 */
[----:B--2---:R-:W-:Y:S01]  /*0300*/  FMUL R5, R5, R12 ;  /* 0x0000000c05057220 */ /* 0x004fe20000400000 */
[----:B-1----:R-:W-:-:S06]  /*0310*/  IMAD.WIDE R12, R2, 0x4, R6 ;  /* 0x00000004020c7825 */ /* 0x002fcc00078e0206 */
[----:B------:R-:W1:Y:S01]  /*0320*/  LDC.64 R6, c[0x0][0x240] ;  /* 0x00009000ff067b82 */ /* 0x000e620000000a00 */
[----:B------:R-:W2:Y:S01]  /*0330*/  LDG.E.EL.128 R12, desc[UR4][R12.64] ;  /* 0x000000040c0c7981 */ /* 0x000ea2000c2e1d00 */
[----:B------:R-:W-:Y:S01]  /*0340*/  @P0 FMUL R4, R4, 0.25 ;  /* 0x3e80000004040820 */ /* 0x000fe20000400000 */
[----:B------:R-:W-:Y:S01]  /*0350*/  @P1 FMUL R10, R10, 0.25 ;  /* 0x3e8000000a0a1820 */ /* 0x000fe20000400000 */
[----:B------:R-:W-:Y:S01]  /*0360*/  FMUL R5, R5, R28 ;  /* 0x0000001c05057220 */ /* 0x000fe20000400000 */
[C---:B------:R-:W-:Y:S01]  /*0370*/  FSEL R17, R3.reuse, 1, P1 ;  /* 0x3f80000003117808 */ /* 0x040fe20000800000 */
[----:B------:R-:W-:Y:S01]  /*0380*/  @!P2 FMUL R4, R4, 16777216 ;  /* 0x4b8000000404a820 */ /* 0x000fe20000400000 */
[----:B------:R-:W-:Y:S01]  /*0390*/  @!P3 FMUL R10, R10, 16777216 ;  /* 0x4b8000000a0ab820 */ /* 0x000fe20000400000 */
[----:B---3--:R-:W-:Y:S01]  /*03a0*/  FFMA R20, R20, R5, R24 ;  /* 0x0000000514147223 */ /* 0x008fe20000000018 */
[----:B------:R-:W-:Y:S01]  /*03b0*/  FSEL R5, R3, 1, P0 ;  /* 0x3f80000003057808 */ /* 0x000fe20000000000 */
[----:B------:R-:W-:Y:S01]  /*03c0*/  @!P3 FMUL R17, R17, 16777216 ;  /* 0x4b8000001111b820 */ /* 0x000fe20000400000 */
[----:B------:R-:W-:Y:S01]  /*03d0*/  FADD R29, R33, -R29 ;  /* 0x8000001d211d7221 */ /* 0x000fe20000000000 */
[----:B------:R-:W3:Y:S01]  /*03e0*/  MUFU.RCP R4, R4 ;  /* 0x0000000400047308 */ /* 0x000ee20000001000 */
[----:B0-----:R-:W-:-:S04]  /*03f0*/  IMAD.WIDE R8, R2, 0x4, R8 ;  /* 0x0000000402087825 */ /* 0x001fc800078e0208 */
[----:B------:R-:W-:Y:S01]  /*0400*/  @!P2 FMUL R5, R5, 16777216 ;  /* 0x4b8000000505a820 */ /* 0x000fe20000400000 */
[----:B------:R-:W-:Y:S01]  /*0410*/  FADD R19, R19, 9.9999997473787516356e-06 ;  /* 0x3727c5ac13137421 */ /* 0x000fe20000000000 */
[----:B------:R-:W-:Y:S01]  /*0420*/  FADD R30, R34, -R30 ;  /* 0x8000001e221e7221 */ /* 0x000fe20000000000 */
[----:B------:R-:W0:Y:S01]  /*0430*/  MUFU.RCP R10, R10 ;  /* 0x0000000a000a7308 */ /* 0x000e220000001000 */
[----:B-1----:R-:W-:-:S04]  /*0440*/  IMAD.WIDE R6, R0, 0x4, R6 ;  /* 0x0000000400067825 */ /* 0x002fc800078e0206 */
[----:B---3--:R-:W-:Y:S02]  /*0450*/  FMUL R16, R4, R5 ;  /* 0x0000000504107220 */ /* 0x008fe40000400000 */
[----:B------:R-:W3:Y:S02]  /*0460*/  LDG.E.128 R4, desc[UR4][R6.64] ;  /* 0x0000000406047981 */ /* 0x000ee4000c1e1d00 */
[----:B------:R-:W-:Y:S02]  /*0470*/  FMUL R16, R16, R29 ;  /* 0x0000001d10107220 */ /* 0x000fe40000400000 */
[----:B------:R-:W1:Y:S01]  /*0480*/  LDC.64 R28, c[0x0][0x210] ;  /* 0x00008400ff1c7b82 */ /* 0x000e620000000a00 */
[----:B0-----:R-:W-:Y:S01]  /*0490*/  FMUL R17, R10, R17 ;  /* 0x000000110a117220 */ /* 0x001fe20000400000 */
[----:B------:R-:W-:Y:S01]  /*04a0*/  FFMA R21, R21, R16, R25 ;  /* 0x0000001015157223 */ /* 0x000fe20000000019 */
[----:B------:R-:W3:Y:S01]  /*04b0*/  LDG.E.EL.128 R8, desc[UR4][R8.64] ;  /* 0x0000000408087981 */ /* 0x000ee2000c2e1d00 */
[----:B------:R-:W0:Y:S02]  /*04c0*/  MUFU.SQRT R16, R19 ;  /* 0x0000001300107308 */ /* 0x000e240000002000 */
[----:B0-----:R-:W-:-:S02]  /*04d0*/  FSETP.GT.AND P3, PT, R16, 8.50705917302346158658e+37, PT ;  /* 0x7e8000001000780b */ /* 0x001fc40003f64000 */
[----:B------:R-:W-:Y:S01]  /*04e0*/  FSETP.GEU.AND P4, PT, R16, 1.175494350822287508e-38, PT ;  /* 0x008000001000780b */ /* 0x000fe20003f8e000 */
[----:B------:R-:W-:-:S10]  /*04f0*/  FMUL R17, R17, R30 ;  /* 0x0000001e11117220 */ /* 0x000fd40000400000 */
[----:B------:R-:W-:-:S04]  /*0500*/  @P3 FMUL R16, R16, 0.25 ;  /* 0x3e80000010103820 */ /* 0x000fc80000400000 */
[----:B------:R-:W-:-:S04]  /*0510*/  @!P4 FMUL R16, R16, 16777216 ;  /* 0x4b8000001010c820 */ /* 0x000fc80000400000 */
[----:B------:R-:W0:Y:S01]  /*0520*/  MUFU.RCP R24, R16 ;  /* 0x0000001000187308 */ /* 0x000e220000001000 */
[----:B------:R-:W-:Y:S01]  /*0530*/  FFMA R22, R22, R17, R26 ;  /* 0x0000001116167223 */ /* 0x000fe2000000001a */
[----:B------:R-:W-:-:S05]  /*0540*/  FSEL R17, R3, 1, P3 ;  /* 0x3f80000003117808 */ /* 0x000fca0001800000 */
[----:B------:R-:W-:-:S04]  /*0550*/  @!P4 FMUL R17, R17, 16777216 ;  /* 0x4b8000001111c820 */ /* 0x000fc80000400000 */
[----:B0-----:R-:W-:Y:S02]  /*0560*/  FMUL R24, R24, R17 ;  /* 0x0000001118187220 */ /* 0x001fe40000400000 */
[----:B------:R-:W0:Y:S02]  /*0570*/  LDC.64 R16, c[0x0][0x260] ;  /* 0x00009800ff107b82 */ /* 0x000e240000000a00 */
[----:B0-----:R-:W-:-:S04]  /*0580*/  IMAD.WIDE R16, R2, 0x4, R16 ;  /* 0x0000000402107825 */ /* 0x001fc800078e0210 */
[----:B--2---:R-:W-:Y:S01]  /*0590*/  FADD R12, R12, 9.9999997473787516356e-06 ;  /* 0x3727c5ac0c0c7421 */ /* 0x004fe20000000000 */
[----:B------:R-:W-:Y:S01]  /*05a0*/  FADD R13, R13, 9.9999997473787516356e-06 ;  /* 0x3727c5ac0d0d7421 */ /* 0x000fe20000000000 */
[----:B------:R-:W-:-:S04]  /*05b0*/  FADD R14, R14, 9.9999997473787516356e-06 ;  /* 0x3727c5ac0e0e7421 */ /* 0x000fc80000000000 */
[----:B------:R-:W0:Y:S01]  /*05c0*/  MUFU.SQRT R12, R12 ;  /* 0x0000000c000c7308 */ /* 0x000e220000002000 */
[----:B------:R-:W-:-:S07]  /*05d0*/  FADD R15, R15, 9.9999997473787516356e-06 ;  /* 0x3727c5ac0f0f7421 */ /* 0x000fce0000000000 */
[----:B------:R-:W2:Y:S08]  /*05e0*/  MUFU.SQRT R13, R13 ;  /* 0x0000000d000d7308 */ /* 0x000eb00000002000 */
[----:B------:R-:W4:Y:S01]  /*05f0*/  MUFU.SQRT R14, R14 ;  /* 0x0000000e000e7308 */ /* 0x000f220000002000 */
[----:B0-----:R-:W-:-:S07]  /*0600*/  FSETP.GT.AND P0, PT, R12, 8.50705917302346158658e+37, PT ;  /* 0x7e8000000c00780b */ /* 0x001fce0003f04000 */
[----:B------:R-:W0:Y:S01]  /*0610*/  MUFU.SQRT R15, R15 ;  /* 0x0000000f000f7308 */ /* 0x000e220000002000 */
[----:B--2---:R-:W-:Y:S02]  /*0620*/  FSETP.GT.AND P2, PT, R13, 8.50705917302346158658e+37, PT ;  /* 0x7e8000000d00780b */ /* 0x004fe40003f44000 */
[----:B------:R-:W-:Y:S02]  /*0630*/  FSETP.GEU.AND P1, PT, R12, 1.175494350822287508e-38, PT ;  /* 0x008000000c00780b */ /* 0x000fe40003f2e000 */
[----:B----4-:R-:W-:Y:S01]  /*0640*/  FSETP.GT.AND P6, PT, R14, 8.50705917302346158658e+37, PT ;  /* 0x7e8000000e00780b */ /* 0x010fe20003fc4000 */
[----:B------:R-:W-:Y:S01]  /*0650*/  @P0 FMUL R12, R12, 0.25 ;  /* 0x3e8000000c0c0820 */ /* 0x000fe20000400000 */
[----:B------:R-:W-:Y:S02]  /*0660*/  FSEL R18, R3, 1, P0 ;  /* 0x3f80000003127808 */ /* 0x000fe40000000000 */
[----:B------:R-:W-:Y:S02]  /*0670*/  FSETP.GEU.AND P3, PT, R13, 1.175494350822287508e-38, PT ;  /* 0x008000000d00780b */ /* 0x000fe40003f6e000 */
[----:B0-----:R-:W-:-:S02]  /*0680*/  FSETP.GT.AND P5, PT, R15, 8.50705917302346158658e+37, PT ;  /* 0x7e8000000f00780b */ /* 0x001fc40003fa4000 */
[----:B------:R-:W-:Y:S02]  /*0690*/  FSETP.GEU.AND P4, PT, R14, 1.175494350822287508e-38, PT ;  /* 0x008000000e00780b */ /* 0x000fe40003f8e000 */
[----:B------:R-:W-:Y:S01]  /*06a0*/  FSETP.GEU.AND P0, PT, R15, 1.175494350822287508e-38, PT ;  /* 0x008000000f00780b */ /* 0x000fe20003f0e000 */
[----:B---3--:R-:W-:Y:S01]  /*06b0*/  FADD R4, R4, -R8 ;  /* 0x8000000804047221 */ /* 0x008fe20000000000 */
[----:B------:R-:W-:Y:S02]  /*06c0*/  FADD R5, R5, -R9 ;  /* 0x8000000905057221 */ /* 0x000fe40000000000 */
[----:B------:R-:W0:Y:S01]  /*06d0*/  LDC.64 R8, c[0x0][0x258] ;  /* 0x00009600ff087b82 */ /* 0x000e220000000a00 */
[----:B------:R-:W-:Y:S01]  /*06e0*/  @P2 FMUL R13, R13, 0.25 ;  /* 0x3e8000000d0d2820 */ /* 0x000fe20000400000 */
[----:B------:R-:W-:-:S03]  /*06f0*/  @P6 FMUL R14, R14, 0.25 ;  /* 0x3e8000000e0e6820 */ /* 0x000fc60000400000 */
[----:B------:R-:W-:Y:S01]  /*0700*/  @P5 FMUL R15, R15, 0.25 ;  /* 0x3e8000000f0f5820 */ /* 0x000fe20000400000 */
[----:B------:R-:W-:Y:S01]  /*0710*/  @!P3 FMUL R13, R13, 16777216 ;  /* 0x4b8000000d0db820 */ /* 0x000fe20000400000 */
[----:B------:R-:W-:Y:S02]  /*0720*/  @!P4 FMUL R14, R14, 16777216 ;  /* 0x4b8000000e0ec820 */ /* 0x000fe40000400000 */
[----:B------:R-:W-:Y:S01]  /*0730*/  @!P0 FMUL R15, R15, 16777216 ;  /* 0x4b8000000f0f8820 */ /* 0x000fe20000400000 */
[----:B------:R-:W-:Y:S02]  /*0740*/  @!P1 FMUL R12, R12, 16777216 ;  /* 0x4b8000000c0c9820 */ /* 0x000fe40000400000 */
[----:B------:R-:W-:Y:S01]  /*0750*/  MUFU.RCP R13, R13 ;  /* 0x0000000d000d7308 */ /* 0x000fe20000001000 */
[----:B------:R-:W-:Y:S01]  /*0760*/  FADD R6, R6, -R10 ;  /* 0x8000000a06067221 */ /* 0x000fe20000000000 */
[----:B------:R-:W-:-:S06]  /*0770*/  FSEL R19, R3, 1, P6 ;  /* 0x3f80000003137808 */ /* 0x000fcc0003000000 */
[----:B------:R2:W3:Y:S01]  /*0780*/  MUFU.RCP R25, R12 ;  /* 0x0000000c00197308 */ /* 0x0004e20000001000 */
[----:B------:R-:W-:-:S07]  /*0790*/  FSEL R10, R3, 1, P5 ;  /* 0x3f800000030a7808 */ /* 0x000fce0002800000 */
[----:B------:R-:W4:Y:S01]  /*07a0*/  MUFU.RCP R14, R14 ;  /* 0x0000000e000e7308 */ /* 0x000f220000001000 */
[----:B--2---:R-:W-:-:S07]  /*07b0*/  FSEL R12, R3, 1, P2 ;  /* 0x3f800000030c7808 */ /* 0x004fce0001000000 */
[----:B------:R-:W2:Y:S01]  /*07c0*/  MUFU.RCP R15, R15 ;  /* 0x0000000f000f7308 */ /* 0x000ea20000001000 */
[----:B------:R-:W-:Y:S01]  /*07d0*/  @!P1 FMUL R18, R18, 16777216 ;  /* 0x4b80000012129820 */ /* 0x000fe20000400000 */
[----:B------:R-:W-:Y:S01]  /*07e0*/  @!P3 FMUL R12, R12, 16777216 ;  /* 0x4b8000000c0cb820 */ /* 0x000fe20000400000 */
[----:B------:R-:W-:Y:S01]  /*07f0*/  @!P4 FMUL R19, R19, 16777216 ;  /* 0x4b8000001313c820 */ /* 0x000fe20000400000 */
[----:B0-----:R-:W-:-:S04]  /*0800*/  IMAD.WIDE R8, R2, 0x4, R8 ;  /* 0x0000000402087825 */ /* 0x001fc800078e0208 */
[----:B------:R-:W-:Y:S01]  /*0810*/  @!P0 FMUL R10, R10, 16777216 ;  /* 0x4b8000000a0a8820 */ /* 0x000fe20000400000 */
[----:B---3--:R-:W-:Y:S01]  /*0820*/  FMUL R25, R25, R18 ;  /* 0x0000001219197220 */ /* 0x008fe20000400000 */
[----:B------:R-:W-:Y:S01]  /*0830*/  FMUL R2, R13, R12 ;  /* 0x0000000c0d027220 */ /* 0x000fe20000400000 */
[----:B----4-:R-:W-:Y:S02]  /*0840*/  FMUL R3, R14, R19 ;  /* 0x000000130e037220 */ /* 0x010fe40000400000 */
[----:B------:R-:W3:Y:S01]  /*0850*/  LDG.E.EL.128 R16, desc[UR4][R16.64] ;  /* 0x0000000410107981 */ /* 0x000ee2000c2e1d00 */
[----:B--2---:R-:W-:-:S03]  /*0860*/  FMUL R10, R15, R10 ;  /* 0x0000000a0f0a7220 */ /* 0x004fc60000400000 */
[----:B------:R-:W3:Y:S01]  /*0870*/  LDG.E.EL.128 R12, desc[UR4][R8.64] ;  /* 0x00000004080c7981 */ /* 0x000ee2000c2e1d00 */
[----:B------:R-:W-:Y:S01]  /*0880*/  FADD R31, R35, -R31 ;  /* 0x8000001f231f7221 */ /* 0x000fe20000000000 */
[----:B------:R-:W-:Y:S01]  /*0890*/  FADD R7, R7, -R11 ;  /* 0x8000000b07077221 */ /* 0x000fe20000000000 */
[----:B------:R-:W-:Y:S01]  /*08a0*/  FMUL R25, R25, R4 ;  /* 0x0000000419197220 */ /* 0x000fe20000400000 */
[----:B------:R-:W-:Y:S01]  /*08b0*/  FMUL R2, R2, R5 ;  /* 0x0000000502027220 */ /* 0x000fe20000400000 */
[----:B------:R-:W-:Y:S01]  /*08c0*/  FMUL R24, R24, R31 ;  /* 0x0000001f18187220 */ /* 0x000fe20000400000 */
[----:B------:R-:W-:Y:S01]  /*08d0*/  FMUL R3, R3, R6 ;  /* 0x0000000603037220 */ /* 0x000fe20000400000 */
[----:B------:R-:W-:Y:S02]  /*08e0*/  FMUL R10, R10, R7 ;  /* 0x000000070a0a7220 */ /* 0x000fe40000400000 */
[----:B------:R-:W-:Y:S01]  /*08f0*/  FFMA R23, R23, R24, R27 ;  /* 0x0000001817177223 */ /* 0x000fe2000000001b */
[----:B-1----:R-:W-:-:S04]  /*0900*/  IMAD.WIDE R28, R0, 0x4, R28 ;  /* 0x00000004001c7825 */ /* 0x002fc800078e021c */
[----:B---3--:R-:W-:Y:S01]  /*0910*/  FFMA R25, R12, R25, R16 ;  /* 0x000000190c197223 */ /* 0x008fe20000000010 */
[----:B------:R-:W-:Y:S01]  /*0920*/  FFMA R2, R13, R2, R17 ;  /* 0x000000020d027223 */ /* 0x000fe20000000011 */
[----:B------:R-:W-:Y:S01]  /*0930*/  FFMA R3, R14, R3, R18 ;  /* 0x000000030e037223 */ /* 0x000fe20000000012 */
[----:B------:R-:W-:Y:S02]  /*0940*/  FFMA R10, R15, R10, R19 ;  /* 0x0000000a0f0a7223 */ /* 0x000fe40000000013 */
[C---:B------:R-:W-:Y:S01]  /*0950*/  FSETP.GEU.AND P0, PT, R20.reuse, -R25, PT ;  /* 0x800000191400720b */ /* 0x040fe20003f0e000 */
[----:B------:R-:W-:Y:S01]  /*0960*/  FADD R20, R20, R25 ;  /* 0x0000001914147221 */ /* 0x000fe20000000000 */
[C---:B------:R-:W-:Y:S01]  /*0970*/  FSETP.GEU.AND P1, PT, R21.reuse, -R2, PT ;  /* 0x800000021500720b */ /* 0x040fe20003f2e000 */
[----:B------:R-:W-:Y:S01]  /*0980*/  FADD R2, R21, R2 ;  /* 0x0000000215027221 */ /* 0x000fe20000000000 */
[C---:B------:R-:W-:Y:S01]  /*0990*/  FSETP.GEU.AND P2, PT, R22.reuse, -R3, PT ;  /* 0x800000031600720b */ /* 0x040fe20003f4e000 */
[----:B------:R-:W-:Y:S01]  /*09a0*/  FADD R3, R22, R3 ;  /* 0x0000000316037221 */ /* 0x000fe20000000000 */
[C---:B------:R-:W-:Y:S01]  /*09b0*/  FSETP.GEU.AND P3, PT, R23.reuse, -R10, PT ;  /* 0x8000000a1700720b */ /* 0x040fe20003f6e000 */
[----:B------:R-:W-:Y:S01]  /*09c0*/  FADD R10, R23, R10 ;  /* 0x0000000a170a7221 */ /* 0x000fe20000000000 */
[----:B------:R-:W-:-:S02]  /*09d0*/  FSEL R20, R20, RZ, P0 ;  /* 0x000000ff14147208 */ /* 0x000fc40000000000 */
[----:B------:R-:W-:Y:S02]  /*09e0*/  FSEL R21, R2, RZ, P1 ;  /* 0x000000ff02157208 */ /* 0x000fe40000800000 */
[----:B------:R-:W-:Y:S02]  /*09f0*/  FSEL R22, R3, RZ, P2 ;  /* 0x000000ff03167208 */ /* 0x000fe40001000000 */
[----:B------:R-:W-:-:S05]  /*0a00*/  FSEL R23, R10, RZ, P3 ;  /* 0x000000ff0a177208 */ /* 0x000fca0001800000 */
[----:B------:R-:W-:Y:S01]  /*0a10*/  STG.E.128 desc[UR4][R28.64], R20 ;  /* 0x000000141c007986 */ /* 0x000fe2000c101d04 */
[----:B------:R-:W-:Y:S05]  /*0a20*/  EXIT ;  /* 0x000000000000794d */ /* 0x000fea0003800000 */
.L_x_0:
[----:B------:R-:W-:-:S00]  /*0a30*/  BRA `(.L_x_0) ;  /* 0xfffffffc00fc7947 */ /* 0x000fc0000383ffff */
[----:B------:R-:W-:-:S00]  /*0a40*/  NOP ;  /* 0x0000000000007918 */ /* 0x000fc00000000000 */
        /* <DEDUP_REMOVED lines=11> */
.L_x_1:


//--------------------- .nv.global.init           --------------------------
	.section	.nv.global.init,"aw",@progbits
.nv.global.init:
	.type		_$_str,@object
	.size		_$_str,(_$_str_$_2 - _$_str)
_$_str:
        /*0000*/ 	.byte	0x5f, 0x5f, 0x43, 0x55, 0x44, 0x41, 0x5f, 0x46, 0x54, 0x5a, 0x00
	.type		_$_str_$_2,@object
	.size		_$_str_$_2,(.L_1 - _$_str_$_2)
_$_str_$_2:
        /*000b*/ 	.byte	0x5f, 0x5f, 0x43, 0x55, 0x44, 0x41, 0x5f, 0x50, 0x52, 0x45, 0x43, 0x5f, 0x53, 0x51, 0x52, 0x54
        /*001b*/ 	.byte	0x00
.L_1:


//--------------------- .nv.constant0.triton_poi_fused__native_batch_norm_legit_no_training_add_relu_17 --------------------------
	.section	.nv.constant0.triton_poi_fused__native_batch_norm_legit_no_training_add_relu_17,"a",@progbits
	.sectionflags	@""
	.align	4
.nv.constant0.triton_poi_fused__native_batch_norm_legit_no_training_add_relu_17:
	.zero		620
